//
// Generated by NVIDIA NVVM Compiler
//
// Compiler Build ID: CL-36424714
// Cuda compilation tools, release 13.0, V13.0.88
// Based on NVVM 20.0.0
//

.version 9.0
.target sm_100
.address_size 64

	// .globl	_Z33compute_coupling_fluid_ICB_kernelPKfPfPKiS3_S0_S0_S0_S3_S3_i

.visible .entry _Z33compute_coupling_fluid_ICB_kernelPKfPfPKiS3_S0_S0_S0_S3_S3_i(
	.param .u64 .ptr .align 1 _Z33compute_coupling_fluid_ICB_kernelPKfPfPKiS3_S0_S0_S0_S3_S3_i_param_0,
	.param .u64 .ptr .align 1 _Z33compute_coupling_fluid_ICB_kernelPKfPfPKiS3_S0_S0_S0_S3_S3_i_param_1,
	.param .u64 .ptr .align 1 _Z33compute_coupling_fluid_ICB_kernelPKfPfPKiS3_S0_S0_S0_S3_S3_i_param_2,
	.param .u64 .ptr .align 1 _Z33compute_coupling_fluid_ICB_kernelPKfPfPKiS3_S0_S0_S0_S3_S3_i_param_3,
	.param .u64 .ptr .align 1 _Z33compute_coupling_fluid_ICB_kernelPKfPfPKiS3_S0_S0_S0_S3_S3_i_param_4,
	.param .u64 .ptr .align 1 _Z33compute_coupling_fluid_ICB_kernelPKfPfPKiS3_S0_S0_S0_S3_S3_i_param_5,
	.param .u64 .ptr .align 1 _Z33compute_coupling_fluid_ICB_kernelPKfPfPKiS3_S0_S0_S0_S3_S3_i_param_6,
	.param .u64 .ptr .align 1 _Z33compute_coupling_fluid_ICB_kernelPKfPfPKiS3_S0_S0_S0_S3_S3_i_param_7,
	.param .u64 .ptr .align 1 _Z33compute_coupling_fluid_ICB_kernelPKfPfPKiS3_S0_S0_S0_S3_S3_i_param_8,
	.param .u32 _Z33compute_coupling_fluid_ICB_kernelPKfPfPKiS3_S0_S0_S0_S3_S3_i_param_9
)
{
	.reg .pred 	%p<2>;
	.reg .b32 	%r<23>;
	.reg .b32 	%f<16>;
	.reg .b64 	%rd<38>;

	ld.param.u64 	%rd2, [_Z33compute_coupling_fluid_ICB_kernelPKfPfPKiS3_S0_S0_S0_S3_S3_i_param_1];
	ld.param.u64 	%rd4, [_Z33compute_coupling_fluid_ICB_kernelPKfPfPKiS3_S0_S0_S0_S3_S3_i_param_3];
	ld.param.u64 	%rd5, [_Z33compute_coupling_fluid_ICB_kernelPKfPfPKiS3_S0_S0_S0_S3_S3_i_param_4];
	ld.param.u64 	%rd6, [_Z33compute_coupling_fluid_ICB_kernelPKfPfPKiS3_S0_S0_S0_S3_S3_i_param_5];
	ld.param.u64 	%rd7, [_Z33compute_coupling_fluid_ICB_kernelPKfPfPKiS3_S0_S0_S0_S3_S3_i_param_6];
	ld.param.u64 	%rd8, [_Z33compute_coupling_fluid_ICB_kernelPKfPfPKiS3_S0_S0_S0_S3_S3_i_param_7];
	ld.param.u64 	%rd9, [_Z33compute_coupling_fluid_ICB_kernelPKfPfPKiS3_S0_S0_S0_S3_S3_i_param_8];
	ld.param.u32 	%r2, [_Z33compute_coupling_fluid_ICB_kernelPKfPfPKiS3_S0_S0_S0_S3_S3_i_param_9];
	mov.u32 	%r3, %ctaid.x;
	mov.u32 	%r4, %nctaid.x;
	mov.u32 	%r5, %ctaid.y;
	mad.lo.s32 	%r1, %r4, %r5, %r3;
	setp.ge.s32 	%p1, %r1, %r2;
	@%p1 bra 	$L__BB0_2;
	ld.param.u64 	%rd37, [_Z33compute_coupling_fluid_ICB_kernelPKfPfPKiS3_S0_S0_S0_S3_S3_i_param_2];
	ld.param.u64 	%rd36, [_Z33compute_coupling_fluid_ICB_kernelPKfPfPKiS3_S0_S0_S0_S3_S3_i_param_0];
	cvta.to.global.u64 	%rd10, %rd9;
	cvta.to.global.u64 	%rd11, %rd4;
	cvta.to.global.u64 	%rd12, %rd37;
	cvta.to.global.u64 	%rd13, %rd36;
	cvta.to.global.u64 	%rd14, %rd5;
	cvta.to.global.u64 	%rd15, %rd6;
	cvta.to.global.u64 	%rd16, %rd7;
	cvta.to.global.u64 	%rd17, %rd8;
	cvta.to.global.u64 	%rd18, %rd2;
	mov.u32 	%r6, %tid.y;
	mov.u32 	%r7, %tid.x;
	mul.wide.s32 	%rd19, %r1, 4;
	add.s64 	%rd20, %rd10, %rd19;
	ld.global.u32 	%r8, [%rd20];
	add.s64 	%rd21, %rd11, %rd19;
	ld.global.u32 	%r9, [%rd21];
	mad.lo.s32 	%r10, %r9, 25, %r6;
	mad.lo.s32 	%r11, %r10, 5, %r7;
	add.s32 	%r12, %r11, -25;
	mul.wide.s32 	%rd22, %r12, 4;
	add.s64 	%rd23, %rd12, %rd22;
	ld.global.u32 	%r13, [%rd23];
	mad.lo.s32 	%r14, %r13, 3, -3;
	mul.wide.s32 	%rd24, %r14, 4;
	add.s64 	%rd25, %rd13, %rd24;
	ld.global.f32 	%f1, [%rd25];
	ld.global.f32 	%f2, [%rd25+4];
	ld.global.f32 	%f3, [%rd25+8];
	mad.lo.s32 	%r15, %r1, 5, %r6;
	mad.lo.s32 	%r16, %r15, 5, %r7;
	mul.lo.s32 	%r17, %r16, 3;
	mul.wide.s32 	%rd26, %r17, 4;
	add.s64 	%rd27, %rd14, %rd26;
	ld.global.f32 	%f4, [%rd27];
	ld.global.f32 	%f5, [%rd27+4];
	ld.global.f32 	%f6, [%rd27+8];
	mul.f32 	%f7, %f2, %f5;
	fma.rn.f32 	%f8, %f1, %f4, %f7;
	fma.rn.f32 	%f9, %f3, %f6, %f8;
	mul.wide.s32 	%rd28, %r16, 4;
	add.s64 	%rd29, %rd15, %rd28;
	ld.global.f32 	%f10, [%rd29];
	mad.lo.s32 	%r18, %r6, 5, %r7;
	mul.wide.u32 	%rd30, %r18, 4;
	add.s64 	%rd31, %rd16, %rd30;
	ld.global.f32 	%f11, [%rd31];
	mad.lo.s32 	%r19, %r8, 25, %r6;
	mad.lo.s32 	%r20, %r19, 5, %r7;
	add.s32 	%r21, %r20, -125;
	mul.wide.s32 	%rd32, %r21, 4;
	add.s64 	%rd33, %rd17, %rd32;
	ld.global.u32 	%r22, [%rd33];
	mul.wide.s32 	%rd34, %r22, 4;
	add.s64 	%rd35, %rd18, %rd34;
	neg.f32 	%f12, %f11;
	mul.f32 	%f13, %f10, %f12;
	mul.f32 	%f14, %f9, %f13;
	atom.global.add.f32 	%f15, [%rd35+-4], %f14;
$L__BB0_2:
	ret;

}


// ===== COMPILED SASS (sm_100) =====

	.target	sm_100

	.elftype	@"ET_EXEC"


//--------------------- .note.nv.tkinfo           --------------------------
	.section	.note.nv.tkinfo,"",@"SHT_NOTE"
	.sectionflags	@"SHF_NOTE_NV_TKINFO"
	.tkinfo
        /*0018*/ 	.word	0x00000002
        /*0030*/ 	.string	""
        /*0030*/ 	.string	"ptxas"
        /*0030*/ 	.string	"Cuda compilation tools, release 13.0, V13.0.88"
        /*0030*/ 	.string	"Build cuda_13.0.r13.0/compiler.36424714_0"
        /*0030*/ 	.string	"-arch sm_100 -m 64 "



//--------------------- .note.nv.cuinfo           --------------------------
	.section	.note.nv.cuinfo,"",@"SHT_NOTE"
	.sectionflags	@"SHF_NOTE_NV_CUINFO"
        /*0018*/ 	.short	0x0002
        /*001a*/ 	.short	0x0064
        /*001c*/ 	.short	0x0082
	.zero		2


//--------------------- .nv.info                  --------------------------
	.section	.nv.info,"",@"SHT_CUDA_INFO"
	.align	4


	//----- nvinfo : EIATTR_REGCOUNT
	.align		4
        /*0000*/ 	.byte	0x04, 0x2f
        /*0002*/ 	.short	(.L_1 - .L_0)
	.align		4
.L_0:
        /*0004*/ 	.word	index@(_Z33compute_coupling_fluid_ICB_kernelPKfPfPKiS3_S0_S0_S0_S3_S3_i)
        /*0008*/ 	.word	0x0000001a


	//----- nvinfo : EIATTR_FRAME_SIZE
	.align		4
.L_1:
        /*000c*/ 	.byte	0x04, 0x11
        /*000e*/ 	.short	(.L_3 - .L_2)
	.align		4
.L_2:
        /*0010*/ 	.word	index@(_Z33compute_coupling_fluid_ICB_kernelPKfPfPKiS3_S0_S0_S0_S3_S3_i)
        /*0014*/ 	.word	0x00000000


	//----- nvinfo : EIATTR_MIN_STACK_SIZE
	.align		4
.L_3:
        /*0018*/ 	.byte	0x04, 0x12
        /*001a*/ 	.short	(.L_5 - .L_4)
	.align		4
.L_4:
        /*001c*/ 	.word	index@(_Z33compute_coupling_fluid_ICB_kernelPKfPfPKiS3_S0_S0_S0_S3_S3_i)
        /*0020*/ 	.word	0x00000000
.L_5:


//--------------------- .nv.compat                --------------------------
	.section	.nv.compat,"",@"SHT_CUDA_COMPAT_INFO"
	.align	4
        /*0000*/ 	.byte	0x02, 0x09, 0x00, 0x00, 0x02, 0x02, 0x01, 0x00, 0x02, 0x05, 0x05, 0x00, 0x03, 0x07, 0x01, 0x01
        /*0010*/ 	.byte	0x02, 0x03, 0x00, 0x00, 0x02, 0x06, 0x01, 0x00, 0x04, 0x0b, 0x08, 0x00, 0x09, 0x00, 0x00, 0x00
        /*0020*/ 	.byte	0x00, 0x00, 0x00, 0x00


//--------------------- .nv.info._Z33compute_coupling_fluid_ICB_kernelPKfPfPKiS3_S0_S0_S0_S3_S3_i --------------------------
	.section	.nv.info._Z33compute_coupling_fluid_ICB_kernelPKfPfPKiS3_S0_S0_S0_S3_S3_i,"",@"SHT_CUDA_INFO"
	.sectionflags	@""
	.align	4


	//----- nvinfo : EIATTR_CUDA_API_VERSION
	.align		4
        /*0000*/ 	.byte	0x04, 0x37
        /*0002*/ 	.short	(.L_7 - .L_6)
.L_6:
        /*0004*/ 	.word	0x00000082


	//----- nvinfo : EIATTR_KPARAM_INFO
	.align		4
.L_7:
        /*0008*/ 	.byte	0x04, 0x17
        /*000a*/ 	.short	(.L_9 - .L_8)
.L_8:
        /*000c*/ 	.word	0x00000000
        /*0010*/ 	.short	0x0009
        /*0012*/ 	.short	0x0048
        /*0014*/ 	.byte	0x00, 0xf0, 0x11, 0x00


	//----- nvinfo : EIATTR_KPARAM_INFO
	.align		4
.L_9:
        /*0018*/ 	.byte	0x04, 0x17
        /*001a*/ 	.short	(.L_11 - .L_10)
.L_10:
        /*001c*/ 	.word	0x00000000
        /*0020*/ 	.short	0x0008
        /*0022*/ 	.short	0x0040
        /*0024*/ 	.byte	0x00, 0xf5, 0x21, 0x00


	//----- nvinfo : EIATTR_KPARAM_INFO
	.align		4
.L_11:
        /*0028*/ 	.byte	0x04, 0x17
        /*002a*/ 	.short	(.L_13 - .L_12)
.L_12:
        /*002c*/ 	.word	0x00000000
        /*0030*/ 	.short	0x0007
        /*0032*/ 	.short	0x0038
        /*0034*/ 	.byte	0x00, 0xf5, 0x21, 0x00


	//----- nvinfo : EIATTR_KPARAM_INFO
	.align		4
.L_13:
        /*0038*/ 	.byte	0x04, 0x17
        /*003a*/ 	.short	(.L_15 - .L_14)
.L_14:
        /*003c*/ 	.word	0x00000000
        /*0040*/ 	.short	0x0006
        /*0042*/ 	.short	0x0030
        /*0044*/ 	.byte	0x00, 0xf5, 0x21, 0x00


	//----- nvinfo : EIATTR_KPARAM_INFO
	.align		4
.L_15:
        /*0048*/ 	.byte	0x04, 0x17
        /*004a*/ 	.short	(.L_17 - .L_16)
.L_16:
        /*004c*/ 	.word	0x00000000
        /*0050*/ 	.short	0x0005
        /*0052*/ 	.short	0x0028
        /*0054*/ 	.byte	0x00, 0xf5, 0x21, 0x00


	//----- nvinfo : EIATTR_KPARAM_INFO
	.align		4
.L_17:
        /*0058*/ 	.byte	0x04, 0x17
        /*005a*/ 	.short	(.L_19 - .L_18)
.L_18:
        /*005c*/ 	.word	0x00000000
        /*0060*/ 	.short	0x0004
        /*0062*/ 	.short	0x0020
        /*0064*/ 	.byte	0x00, 0xf5, 0x21, 0x00


	//----- nvinfo : EIATTR_KPARAM_INFO
	.align		4
.L_19:
        /*0068*/ 	.byte	0x04, 0x17
        /*006a*/ 	.short	(.L_21 - .L_20)
.L_20:
        /*006c*/ 	.word	0x00000000
        /*0070*/ 	.short	0x0003
        /*0072*/ 	.short	0x0018
        /*0074*/ 	.byte	0x00, 0xf5, 0x21, 0x00


	//----- nvinfo : EIATTR_KPARAM_INFO
	.align		4
.L_21:
        /*0078*/ 	.byte	0x04, 0x17
        /*007a*/ 	.short	(.L_23 - .L_22)
.L_22:
        /*007c*/ 	.word	0x00000000
        /*0080*/ 	.short	0x0002
        /*0082*/ 	.short	0x0010
        /*0084*/ 	.byte	0x00, 0xf5, 0x21, 0x00


	//----- nvinfo : EIATTR_KPARAM_INFO
	.align		4
.L_23:
        /*0088*/ 	.byte	0x04, 0x17
        /*008a*/ 	.short	(.L_25 - .L_24)
.L_24:
        /*008c*/ 	.word	0x00000000
        /*0090*/ 	.short	0x0001
        /*0092*/ 	.short	0x0008
        /*0094*/ 	.byte	0x00, 0xf5, 0x21, 0x00


	//----- nvinfo : EIATTR_KPARAM_INFO
	.align		4
.L_25:
        /*0098*/ 	.byte	0x04, 0x17
        /*009a*/ 	.short	(.L_27 - .L_26)
.L_26:
        /*009c*/ 	.word	0x00000000
        /*00a0*/ 	.short	0x0000
        /*00a2*/ 	.short	0x0000
        /*00a4*/ 	.byte	0x00, 0xf5, 0x21, 0x00


	//----- nvinfo : EIATTR_SPARSE_MMA_MASK
	.align		4
.L_27:
        /*00a8*/ 	.byte	0x03, 0x50
        /*00aa*/ 	.short	0x0000


	//----- nvinfo : EIATTR_MAXREG_COUNT
	.align		4
        /*00ac*/ 	.byte	0x03, 0x1b
        /*00ae*/ 	.short	0x00ff


	//----- nvinfo : EIATTR_MERCURY_ISA_VERSION
	.align		4
        /*00b0*/ 	.byte	0x03, 0x5f
        /*00b2*/ 	.short	0x0101


	//----- nvinfo : EIATTR_VRC_CTA_INIT_COUNT
	.align		4
        /*00b4*/ 	.byte	0x02, 0x4a
	.zero		1
	.zero		1


	//----- nvinfo : EIATTR_EXIT_INSTR_OFFSETS
	.align		4
        /*00b8*/ 	.byte	0x04, 0x1c
        /*00ba*/ 	.short	(.L_29 - .L_28)


	//   ....[0]....
.L_28:
        /*00bc*/ 	.word	0x00000070


	//   ....[1]....
        /*00c0*/ 	.word	0x000003b0


	//----- nvinfo : EIATTR_CBANK_PARAM_SIZE
	.align		4
.L_29:
        /*00c4*/ 	.byte	0x03, 0x19
        /*00c6*/ 	.short	0x004c


	//----- nvinfo : EIATTR_PARAM_CBANK
	.align		4
        /*00c8*/ 	.byte	0x04, 0x0a
        /*00ca*/ 	.short	(.L_31 - .L_30)
	.align		4
.L_30:
        /*00cc*/ 	.word	index@(.nv.constant0._Z33compute_coupling_fluid_ICB_kernelPKfPfPKiS3_S0_S0_S0_S3_S3_i)
        /*00d0*/ 	.short	0x0380
        /*00d2*/ 	.short	0x004c


	//----- nvinfo : EIATTR_SW_WAR
	.align		4
.L_31:
        /*00d4*/ 	.byte	0x04, 0x36
        /*00d6*/ 	.short	(.L_33 - .L_32)
.L_32:
        /*00d8*/ 	.word	0x00000008
.L_33:


//--------------------- .nv.callgraph             --------------------------
	.section	.nv.callgraph,"",@"SHT_CUDA_CALLGRAPH"
	.align	4
	.sectionentsize	8
	.align		4
        /*0000*/ 	.word	0x00000000
	.align		4
        /*0004*/ 	.word	0xffffffff
	.align		4
        /*0008*/ 	.word	0x00000000
	.align		4
        /*000c*/ 	.word	0xfffffffe
	.align		4
        /*0010*/ 	.word	0x00000000
	.align		4
        /*0014*/ 	.word	0xfffffffd
	.align		4
        /*0018*/ 	.word	0x00000000
	.align		4
        /*001c*/ 	.word	0xfffffffc


//--------------------- .text._Z33compute_coupling_fluid_ICB_kernelPKfPfPKiS3_S0_S0_S0_S3_S3_i --------------------------
	.section	.text._Z33compute_coupling_fluid_ICB_kernelPKfPfPKiS3_S0_S0_S0_S3_S3_i,"ax",@progbits
	.align	128
        .global         _Z33compute_coupling_fluid_ICB_kernelPKfPfPKiS3_S0_S0_S0_S3_S3_i
        .type           _Z33compute_coupling_fluid_ICB_kernelPKfPfPKiS3_S0_S0_S0_S3_S3_i,@function
        .size           _Z33compute_coupling_fluid_ICB_kernelPKfPfPKiS3_S0_S0_S0_S3_S3_i,(.L_x_1 - _Z33compute_coupling_fluid_ICB_kernelPKfPfPKiS3_S0_S0_S0_S3_S3_i)
        .other          _Z33compute_coupling_fluid_ICB_kernelPKfPfPKiS3_S0_S0_S0_S3_S3_i,@"STO_CUDA_ENTRY STV_DEFAULT"
_Z33compute_coupling_fluid_ICB_kernelPKfPfPKiS3_S0_S0_S0_S3_S3_i:
.text._Z33compute_coupling_fluid_ICB_kernelPKfPfPKiS3_S0_S0_S0_S3_S3_i:
[----:B------:R-:W-:Y:S01]  /*0000*/  LDC R1, c[0x0][0x37c] ;  /* 0x0000df00ff017b82 */ /* 0x000fe20000000800 */
[----:B------:R-:W0:Y:S07]  /*0010*/  S2R R0, SR_CTAID.Y ;  /* 0x0000000000007919 */ /* 0x000e2e0000002600 */
[----:B------:R-:W0:Y:S01]  /*0020*/  S2UR UR4, SR_CTAID.X ;  /* 0x00000000000479c3 */ /* 0x000e220000002500 */
[----:B------:R-:W1:Y:S07]  /*0030*/  LDCU UR5, c[0x0][0x3c8] ;  /* 0x00007900ff0577ac */ /* 0x000e6e0008000800 */
[----:B------:R-:W0:Y:S02]  /*0040*/  LDC R19, c[0x0][0x370] ;  /* 0x0000dc00ff137b82 */ /* 0x000e240000000800 */
[----:B0-----:R-:W-:-:S05]  /*0050*/  IMAD R19, R19, R0, UR4 ;  /* 0x0000000413137e24 */ /* 0x001fca000f8e0200 */
[----:B-1----:R-:W-:-:S13]  /*0060*/  ISETP.GE.AND P0, PT, R19, UR5, PT ;  /* 0x0000000513007c0c */ /* 0x002fda000bf06270 */
[----:B------:R-:W-:Y:S05]  /*0070*/  @P0 EXIT ;  /* 0x000000000000094d */ /* 0x000fea0003800000 */
[----:B------:R-:W0:Y:S01]  /*0080*/  LDC.64 R4, c[0x0][0x398] ;  /* 0x0000e600ff047b82 */ /* 0x000e220000000a00 */
[----:B------:R-:W1:Y:S01]  /*0090*/  LDCU.64 UR4, c[0x0][0x358] ;  /* 0x00006b00ff0477ac */ /* 0x000e620008000a00 */
[----:B------:R-:W2:Y:S01]  /*00a0*/  S2R R3, SR_TID.Y ;  /* 0x0000000000037919 */ /* 0x000ea20000002200 */
[----:B------:R-:W3:Y:S05]  /*00b0*/  S2R R0, SR_TID.X ;  /* 0x0000000000007919 */ /* 0x000eea0000002100 */
[----:B------:R-:W4:Y:S08]  /*00c0*/  LDC.64 R16, c[0x0][0x390] ;  /* 0x0000e400ff107b82 */ /* 0x000f300000000a00 */
[----:B------:R-:W5:Y:S01]  /*00d0*/  LDC.64 R14, c[0x0][0x3c0] ;  /* 0x0000f000ff0e7b82 */ /* 0x000f620000000a00 */
[----:B0-----:R-:W-:-:S07]  /*00e0*/  IMAD.WIDE R4, R19, 0x4, R4 ;  /* 0x0000000413047825 */ /* 0x001fce00078e0204 */
[----:B------:R-:W0:Y:S01]  /*00f0*/  LDC.64 R12, c[0x0][0x380] ;  /* 0x0000e000ff0c7b82 */ /* 0x000e220000000a00 */
[----:B-1----:R-:W2:Y:S07]  /*0100*/  LDG.E R4, desc[UR4][R4.64] ;  /* 0x0000000404047981 */ /* 0x002eae000c1e1900 */
[----:B------:R-:W1:Y:S01]  /*0110*/  LDC.64 R10, c[0x0][0x3b0] ;  /* 0x0000ec00ff0a7b82 */ /* 0x000e620000000a00 */
[----:B-----5:R-:W-:-:S07]  /*0120*/  IMAD.WIDE R14, R19, 0x4, R14 ;  /* 0x00000004130e7825 */ /* 0x020fce00078e020e */
[----:B------:R-:W5:Y:S01]  /*0130*/  LDC.64 R8, c[0x0][0x3a8] ;  /* 0x0000ea00ff087b82 */ /* 0x000f620000000a00 */
[----:B------:R-:W5:Y:S01]  /*0140*/  LDG.E R14, desc[UR4][R14.64] ;  /* 0x000000040e0e7981 */ /* 0x000f62000c1e1900 */
[--C-:B--2---:R-:W-:Y:S02]  /*0150*/  IMAD R7, R4, 0x19, R3.reuse ;  /* 0x0000001904077824 */ /* 0x104fe400078e0203 */
[----:B------:R-:W-:Y:S02]  /*0160*/  HFMA2 R23, -RZ, RZ, 0, 1.78813934326171875e-07 ;  /* 0x00000003ff177431 */ /* 0x000fe400000001ff */
[----:B------:R-:W-:Y:S02]  /*0170*/  IMAD R19, R19, 0x5, R3 ;  /* 0x0000000513137824 */ /* 0x000fe400078e0203 */
[----:B------:R-:W2:Y:S01]  /*0180*/  LDC.64 R4, c[0x0][0x3b8] ;  /* 0x0000ee00ff047b82 */ /* 0x000ea20000000a00 */
[----:B---3--:R-:W-:-:S05]  /*0190*/  IMAD R7, R7, 0x5, R0 ;  /* 0x0000000507077824 */ /* 0x008fca00078e0200 */
[----:B------:R-:W-:-:S05]  /*01a0*/  IADD3 R7, PT, PT, R7, -0x19, RZ ;  /* 0xffffffe707077810 */ /* 0x000fca0007ffe0ff */
[----:B----4-:R-:W-:Y:S02]  /*01b0*/  IMAD.WIDE R16, R7, 0x4, R16 ;  /* 0x0000000407107825 */ /* 0x010fe400078e0210 */
[----:B------:R-:W3:Y:S04]  /*01c0*/  LDC.64 R6, c[0x0][0x3a0] ;  /* 0x0000e800ff067b82 */ /* 0x000ee80000000a00 */
[----:B------:R-:W4:Y:S01]  /*01d0*/  LDG.E R16, desc[UR4][R16.64] ;  /* 0x0000000410107981 */ /* 0x000f22000c1e1900 */
[----:B------:R-:W-:Y:S02]  /*01e0*/  IMAD R19, R19, 0x5, R0 ;  /* 0x0000000513137824 */ /* 0x000fe400078e0200 */
[----:B-----5:R-:W-:-:S03]  /*01f0*/  IMAD R15, R14, 0x19, R3 ;  /* 0x000000190e0f7824 */ /* 0x020fc600078e0203 */
[----:B------:R-:W-:Y:S01]  /*0200*/  LEA R21, R19, R19, 0x1 ;  /* 0x0000001313157211 */ /* 0x000fe200078e08ff */
[--C-:B------:R-:W-:Y:S02]  /*0210*/  IMAD R3, R3, 0x5, R0.reuse ;  /* 0x0000000503037824 */ /* 0x100fe400078e0200 */
[----:B------:R-:W-:Y:S02]  /*0220*/  IMAD R15, R15, 0x5, R0 ;  /* 0x000000050f0f7824 */ /* 0x000fe400078e0200 */
[----:B-1----:R-:W-:-:S04]  /*0230*/  IMAD.WIDE.U32 R10, R3, 0x4, R10 ;  /* 0x00000004030a7825 */ /* 0x002fc800078e000a */
[----:B---3--:R-:W-:Y:S01]  /*0240*/  IMAD.WIDE R6, R21, 0x4, R6 ;  /* 0x0000000415067825 */ /* 0x008fe200078e0206 */
[----:B------:R-:W-:Y:S01]  /*0250*/  IADD3 R3, PT, PT, R15, -0x7d, RZ ;  /* 0xffffff830f037810 */ /* 0x000fe20007ffe0ff */
[----:B------:R-:W3:Y:S04]  /*0260*/  LDG.E R11, desc[UR4][R10.64] ;  /* 0x000000040a0b7981 */ /* 0x000ee8000c1e1900 */
[----:B------:R-:W5:Y:S01]  /*0270*/  LDG.E R21, desc[UR4][R6.64+0x4] ;  /* 0x0000040406157981 */ /* 0x000f62000c1e1900 */
[----:B------:R-:W-:-:S04]  /*0280*/  IMAD.WIDE R8, R19, 0x4, R8 ;  /* 0x0000000413087825 */ /* 0x000fc800078e0208 */
[----:B--2---:R-:W-:Y:S02]  /*0290*/  IMAD.WIDE R4, R3, 0x4, R4 ;  /* 0x0000000403047825 */ /* 0x004fe400078e0204 */
[----:B------:R-:W3:Y:S01]  /*02a0*/  LDG.E R8, desc[UR4][R8.64] ;  /* 0x0000000408087981 */ /* 0x000ee2000c1e1900 */
[----:B------:R-:W1:Y:S03]  /*02b0*/  LDC.64 R2, c[0x0][0x388] ;  /* 0x0000e200ff027b82 */ /* 0x000e660000000a00 */
[----:B------:R-:W1:Y:S01]  /*02c0*/  LDG.E R5, desc[UR4][R4.64] ;  /* 0x0000000404057981 */ /* 0x000e62000c1e1900 */
[----:B----4-:R-:W-:-:S03]  /*02d0*/  IMAD R17, R16, R23, -0x3 ;  /* 0xfffffffd10117424 */ /* 0x010fc600078e0217 */
[----:B------:R-:W2:Y:S01]  /*02e0*/  LDG.E R16, desc[UR4][R6.64+0x8] ;  /* 0x0000080406107981 */ /* 0x000ea2000c1e1900 */
[----:B0-----:R-:W-:-:S03]  /*02f0*/  IMAD.WIDE R12, R17, 0x4, R12 ;  /* 0x00000004110c7825 */ /* 0x001fc600078e020c */
[----:B------:R-:W4:Y:S04]  /*0300*/  LDG.E R17, desc[UR4][R6.64] ;  /* 0x0000000406117981 */ /* 0x000f28000c1e1900 */
[----:B------:R-:W5:Y:S04]  /*0310*/  LDG.E R14, desc[UR4][R12.64+0x4] ;  /* 0x000004040c0e7981 */ /* 0x000f68000c1e1900 */
[----:B------:R-:W4:Y:S04]  /*0320*/  LDG.E R0, desc[UR4][R12.64] ;  /* 0x000000040c007981 */ /* 0x000f28000c1e1900 */
[----:B------:R-:W2:Y:S01]  /*0330*/  LDG.E R15, desc[UR4][R12.64+0x8] ;  /* 0x000008040c0f7981 */ /* 0x000ea2000c1e1900 */
[----:B-1----:R-:W-:-:S04]  /*0340*/  IMAD.WIDE R2, R5, 0x4, R2 ;  /* 0x0000000405027825 */ /* 0x002fc800078e0202 */
[----:B-----5:R-:W-:-:S04]  /*0350*/  FMUL R21, R14, R21 ;  /* 0x000000150e157220 */ /* 0x020fc80000400000 */
[----:B----4-:R-:W-:-:S04]  /*0360*/  FFMA R0, R0, R17, R21 ;  /* 0x0000001100007223 */ /* 0x010fc80000000015 */
[----:B--2---:R-:W-:Y:S01]  /*0370*/  FFMA R0, R15, R16, R0 ;  /* 0x000000100f007223 */ /* 0x004fe20000000000 */
[----:B---3--:R-:W-:-:S04]  /*0380*/  FMUL R15, R8, -R11 ;  /* 0x8000000b080f7220 */ /* 0x008fc80000400000 */
[----:B------:R-:W-:-:S05]  /*0390*/  FMUL R15, R0, R15 ;  /* 0x0000000f000f7220 */ /* 0x000fca0000400000 */
[----:B------:R-:W-:Y:S01]  /*03a0*/  REDG.E.ADD.F32.FTZ.RN.STRONG.GPU desc[UR4][R2.64+-0x4], R15 ;  /* 0xfffffc0f020079a6 */ /* 0x000fe2000c12f304 */
[----:B------:R-:W-:Y:S05]  /*03b0*/  EXIT ;  /* 0x000000000000794d */ /* 0x000fea0003800000 */
.L_x_0:
[----:B------:R-:W-:-:S00]  /*03c0*/  BRA `(.L_x_0) ;  /* 0xfffffffc00fc7947 */ /* 0x000fc0000383ffff */
[----:B------:R-:W-:-:S00]  /*03d0*/  NOP ;  /* 0x0000000000007918 */ /* 0x000fc00000000000 */
        /* <DEDUP_REMOVED lines=10> */
.L_x_1:


//--------------------- .nv.shared.reserved.0     --------------------------
	.section	.nv.shared.reserved.0,"aw",@nobits
	.weak		__nv_reservedSMEM_offset_0_alias
	.size		__nv_reservedSMEM_offset_0_alias, 0, 64
	.other		__nv_reservedSMEM_offset_0_alias,@"STO_CUDA_RESERVED_SHARED STV_DEFAULT"
__nv_reservedSMEM_offset_0_alias:
	.zero		0
	.zero		64


//--------------------- .nv.constant0._Z33compute_coupling_fluid_ICB_kernelPKfPfPKiS3_S0_S0_S0_S3_S3_i --------------------------
	.section	.nv.constant0._Z33compute_coupling_fluid_ICB_kernelPKfPfPKiS3_S0_S0_S0_S3_S3_i,"a",@progbits
	.sectionflags	@""
	.align	4
.nv.constant0._Z33compute_coupling_fluid_ICB_kernelPKfPfPKiS3_S0_S0_S0_S3_S3_i:
	.zero		972


//--------------------- SYMBOLS --------------------------

	.type		.nv.reservedSmem.offset0,@object
	.size		.nv.reservedSmem.offset0,0x4
